//
// Generated by NVIDIA NVVM Compiler
//
// Compiler Build ID: CL-36424714
// Cuda compilation tools, release 13.0, V13.0.88
// Based on NVVM 20.0.0
//

.version 9.0
.target sm_100
.address_size 64

	// .globl	_Z22parallelReduceUnrolledIi3AddIiEEvPT_S3_iT0_S2_
.extern .shared .align 16 .b8 sharedData[];

.visible .entry _Z22parallelReduceUnrolledIi3AddIiEEvPT_S3_iT0_S2_(
	.param .u64 .ptr .align 1 _Z22parallelReduceUnrolledIi3AddIiEEvPT_S3_iT0_S2__param_0,
	.param .u64 .ptr .align 1 _Z22parallelReduceUnrolledIi3AddIiEEvPT_S3_iT0_S2__param_1,
	.param .u32 _Z22parallelReduceUnrolledIi3AddIiEEvPT_S3_iT0_S2__param_2,
	.param .align 1 .b8 _Z22parallelReduceUnrolledIi3AddIiEEvPT_S3_iT0_S2__param_3[1],
	.param .u32 _Z22parallelReduceUnrolledIi3AddIiEEvPT_S3_iT0_S2__param_4
)
{
	.reg .pred 	%p<7>;
	.reg .b32 	%r<46>;
	.reg .b64 	%rd<9>;

	ld.param.u64 	%rd1, [_Z22parallelReduceUnrolledIi3AddIiEEvPT_S3_iT0_S2__param_0];
	ld.param.u64 	%rd2, [_Z22parallelReduceUnrolledIi3AddIiEEvPT_S3_iT0_S2__param_1];
	ld.param.u32 	%r11, [_Z22parallelReduceUnrolledIi3AddIiEEvPT_S3_iT0_S2__param_2];
	ld.param.u32 	%r44, [_Z22parallelReduceUnrolledIi3AddIiEEvPT_S3_iT0_S2__param_4];
	mov.u32 	%r1, %tid.x;
	mov.u32 	%r2, %ctaid.x;
	mov.u32 	%r45, %ntid.x;
	mad.lo.s32 	%r4, %r2, %r45, %r1;
	setp.ge.s32 	%p1, %r4, %r11;
	@%p1 bra 	$L__BB0_2;
	cvta.to.global.u64 	%rd3, %rd1;
	mul.wide.s32 	%rd4, %r4, 4;
	add.s64 	%rd5, %rd3, %rd4;
	ld.global.u32 	%r44, [%rd5];
$L__BB0_2:
	shl.b32 	%r12, %r1, 2;
	mov.u32 	%r13, sharedData;
	add.s32 	%r7, %r13, %r12;
	st.shared.u32 	[%r7], %r44;
	bar.sync 	0;
	setp.lt.u32 	%p2, %r45, 132;
	@%p2 bra 	$L__BB0_6;
$L__BB0_3:
	shr.u32 	%r9, %r45, 2;
	setp.ge.u32 	%p3, %r1, %r9;
	@%p3 bra 	$L__BB0_5;
	ld.shared.u32 	%r14, [%r7];
	and.b32  	%r15, %r45, 2044;
	add.s32 	%r16, %r7, %r15;
	ld.shared.u32 	%r17, [%r16];
	add.s32 	%r18, %r17, %r14;
	add.s32 	%r19, %r16, %r15;
	ld.shared.u32 	%r20, [%r19];
	add.s32 	%r21, %r20, %r18;
	add.s32 	%r22, %r19, %r15;
	ld.shared.u32 	%r23, [%r22];
	add.s32 	%r24, %r23, %r21;
	st.shared.u32 	[%r7], %r24;
$L__BB0_5:
	bar.sync 	0;
	setp.gt.u32 	%p4, %r45, 527;
	mov.u32 	%r45, %r9;
	@%p4 bra 	$L__BB0_3;
$L__BB0_6:
	setp.gt.u32 	%p5, %r1, 31;
	@%p5 bra 	$L__BB0_9;
	ld.volatile.shared.u32 	%r25, [%r7+128];
	ld.volatile.shared.u32 	%r26, [%r7];
	add.s32 	%r27, %r26, %r25;
	st.volatile.shared.u32 	[%r7], %r27;
	ld.volatile.shared.u32 	%r28, [%r7+64];
	ld.volatile.shared.u32 	%r29, [%r7];
	add.s32 	%r30, %r29, %r28;
	st.volatile.shared.u32 	[%r7], %r30;
	ld.volatile.shared.u32 	%r31, [%r7+32];
	ld.volatile.shared.u32 	%r32, [%r7];
	add.s32 	%r33, %r32, %r31;
	st.volatile.shared.u32 	[%r7], %r33;
	ld.volatile.shared.u32 	%r34, [%r7+16];
	ld.volatile.shared.u32 	%r35, [%r7];
	add.s32 	%r36, %r35, %r34;
	st.volatile.shared.u32 	[%r7], %r36;
	ld.volatile.shared.u32 	%r37, [%r7+8];
	ld.volatile.shared.u32 	%r38, [%r7];
	add.s32 	%r39, %r38, %r37;
	st.volatile.shared.u32 	[%r7], %r39;
	ld.volatile.shared.u32 	%r40, [%r7+4];
	ld.volatile.shared.u32 	%r41, [%r7];
	add.s32 	%r42, %r41, %r40;
	st.volatile.shared.u32 	[%r7], %r42;
	setp.ne.s32 	%p6, %r1, 0;
	@%p6 bra 	$L__BB0_9;
	ld.shared.u32 	%r43, [sharedData];
	cvta.to.global.u64 	%rd6, %rd2;
	mul.wide.u32 	%rd7, %r2, 4;
	add.s64 	%rd8, %rd6, %rd7;
	st.global.u32 	[%rd8], %r43;
$L__BB0_9:
	ret;

}


// ===== COMPILED SASS (sm_100) =====

	.target	sm_100

	.elftype	@"ET_EXEC"


//--------------------- .note.nv.tkinfo           --------------------------
	.section	.note.nv.tkinfo,"",@"SHT_NOTE"
	.sectionflags	@"SHF_NOTE_NV_TKINFO"
	.tkinfo
        /*0018*/ 	.word	0x00000002
        /*0030*/ 	.string	""
        /*0030*/ 	.string	"ptxas"
        /*0030*/ 	.string	"Cuda compilation tools, release 13.0, V13.0.88"
        /*0030*/ 	.string	"Build cuda_13.0.r13.0/compiler.36424714_0"
        /*0030*/ 	.string	"-arch sm_100 -m 64 "



//--------------------- .note.nv.cuinfo           --------------------------
	.section	.note.nv.cuinfo,"",@"SHT_NOTE"
	.sectionflags	@"SHF_NOTE_NV_CUINFO"
        /*0018*/ 	.short	0x0002
        /*001a*/ 	.short	0x0064
        /*001c*/ 	.short	0x0082
	.zero		2


//--------------------- .nv.info                  --------------------------
	.section	.nv.info,"",@"SHT_CUDA_INFO"
	.align	4


	//----- nvinfo : EIATTR_REGCOUNT
	.align		4
        /*0000*/ 	.byte	0x04, 0x2f
        /*0002*/ 	.short	(.L_1 - .L_0)
	.align		4
.L_0:
        /*0004*/ 	.word	index@(_Z22parallelReduceUnrolledIi3AddIiEEvPT_S3_iT0_S2_)
        /*0008*/ 	.word	0x0000000e


	//----- nvinfo : EIATTR_FRAME_SIZE
	.align		4
.L_1:
        /*000c*/ 	.byte	0x04, 0x11
        /*000e*/ 	.short	(.L_3 - .L_2)
	.align		4
.L_2:
        /*0010*/ 	.word	index@(_Z22parallelReduceUnrolledIi3AddIiEEvPT_S3_iT0_S2_)
        /*0014*/ 	.word	0x00000000


	//----- nvinfo : EIATTR_MIN_STACK_SIZE
	.align		4
.L_3:
        /*0018*/ 	.byte	0x04, 0x12
        /*001a*/ 	.short	(.L_5 - .L_4)
	.align		4
.L_4:
        /*001c*/ 	.word	index@(_Z22parallelReduceUnrolledIi3AddIiEEvPT_S3_iT0_S2_)
        /*0020*/ 	.word	0x00000000
.L_5:


//--------------------- .nv.compat                --------------------------
	.section	.nv.compat,"",@"SHT_CUDA_COMPAT_INFO"
	.align	4
        /*0000*/ 	.byte	0x02, 0x09, 0x00, 0x00, 0x02, 0x02, 0x01, 0x00, 0x02, 0x05, 0x05, 0x00, 0x03, 0x07, 0x01, 0x01
        /*0010*/ 	.byte	0x02, 0x03, 0x00, 0x00, 0x02, 0x06, 0x01, 0x00, 0x04, 0x0b, 0x08, 0x00, 0x09, 0x00, 0x00, 0x00
        /*0020*/ 	.byte	0x00, 0x00, 0x00, 0x00


//--------------------- .nv.info._Z22parallelReduceUnrolledIi3AddIiEEvPT_S3_iT0_S2_ --------------------------
	.section	.nv.info._Z22parallelReduceUnrolledIi3AddIiEEvPT_S3_iT0_S2_,"",@"SHT_CUDA_INFO"
	.sectionflags	@""
	.align	4


	//----- nvinfo : EIATTR_CUDA_API_VERSION
	.align		4
        /*0000*/ 	.byte	0x04, 0x37
        /*0002*/ 	.short	(.L_7 - .L_6)
.L_6:
        /*0004*/ 	.word	0x00000082


	//----- nvinfo : EIATTR_KPARAM_INFO
	.align		4
.L_7:
        /*0008*/ 	.byte	0x04, 0x17
        /*000a*/ 	.short	(.L_9 - .L_8)
.L_8:
        /*000c*/ 	.word	0x00000000
        /*0010*/ 	.short	0x0004
        /*0012*/ 	.short	0x0018
        /*0014*/ 	.byte	0x00, 0xf0, 0x11, 0x00


	//----- nvinfo : EIATTR_KPARAM_INFO
	.align		4
.L_9:
        /*0018*/ 	.byte	0x04, 0x17
        /*001a*/ 	.short	(.L_11 - .L_10)
.L_10:
        /*001c*/ 	.word	0x00000000
        /*0020*/ 	.short	0x0003
        /*0022*/ 	.short	0x0014
        /*0024*/ 	.byte	0x00, 0xf0, 0x05, 0x00


	//----- nvinfo : EIATTR_KPARAM_INFO
	.align		4
.L_11:
        /*0028*/ 	.byte	0x04, 0x17
        /*002a*/ 	.short	(.L_13 - .L_12)
.L_12:
        /*002c*/ 	.word	0x00000000
        /*0030*/ 	.short	0x0002
        /*0032*/ 	.short	0x0010
        /*0034*/ 	.byte	0x00, 0xf0, 0x11, 0x00


	//----- nvinfo : EIATTR_KPARAM_INFO
	.align		4
.L_13:
        /*0038*/ 	.byte	0x04, 0x17
        /*003a*/ 	.short	(.L_15 - .L_14)
.L_14:
        /*003c*/ 	.word	0x00000000
        /*0040*/ 	.short	0x0001
        /*0042*/ 	.short	0x0008
        /*0044*/ 	.byte	0x00, 0xf5, 0x21, 0x00


	//----- nvinfo : EIATTR_KPARAM_INFO
	.align		4
.L_15:
        /*0048*/ 	.byte	0x04, 0x17
        /*004a*/ 	.short	(.L_17 - .L_16)
.L_16:
        /*004c*/ 	.word	0x00000000
        /*0050*/ 	.short	0x0000
        /*0052*/ 	.short	0x0000
        /*0054*/ 	.byte	0x00, 0xf5, 0x21, 0x00


	//----- nvinfo : EIATTR_SPARSE_MMA_MASK
	.align		4
.L_17:
        /*0058*/ 	.byte	0x03, 0x50
        /*005a*/ 	.short	0x0000


	//----- nvinfo : EIATTR_MAXREG_COUNT
	.align		4
        /*005c*/ 	.byte	0x03, 0x1b
        /*005e*/ 	.short	0x00ff


	//----- nvinfo : EIATTR_NUM_BARRIERS
	.align		4
        /*0060*/ 	.byte	0x02, 0x4c
        /*0062*/ 	.byte	0x01
	.zero		1


	//----- nvinfo : EIATTR_MERCURY_ISA_VERSION
	.align		4
        /*0064*/ 	.byte	0x03, 0x5f
        /*0066*/ 	.short	0x0101


	//----- nvinfo : EIATTR_VRC_CTA_INIT_COUNT
	.align		4
        /*0068*/ 	.byte	0x02, 0x4a
	.zero		1
	.zero		1


	//----- nvinfo : EIATTR_EXIT_INSTR_OFFSETS
	.align		4
        /*006c*/ 	.byte	0x04, 0x1c
        /*006e*/ 	.short	(.L_19 - .L_18)


	//   ....[0]....
.L_18:
        /*0070*/ 	.word	0x00000290


	//   ....[1]....
        /*0074*/ 	.word	0x00000430


	//   ....[2]....
        /*0078*/ 	.word	0x000004b0


	//----- nvinfo : EIATTR_CRS_STACK_SIZE
	.align		4
.L_19:
        /*007c*/ 	.byte	0x04, 0x1e
        /*007e*/ 	.short	(.L_21 - .L_20)
.L_20:
        /*0080*/ 	.word	0x00000000


	//----- nvinfo : EIATTR_CBANK_PARAM_SIZE
	.align		4
.L_21:
        /*0084*/ 	.byte	0x03, 0x19
        /*0086*/ 	.short	0x001c


	//----- nvinfo : EIATTR_PARAM_CBANK
	.align		4
        /*0088*/ 	.byte	0x04, 0x0a
        /*008a*/ 	.short	(.L_23 - .L_22)
	.align		4
.L_22:
        /*008c*/ 	.word	index@(.nv.constant0._Z22parallelReduceUnrolledIi3AddIiEEvPT_S3_iT0_S2_)
        /*0090*/ 	.short	0x0380
        /*0092*/ 	.short	0x001c


	//----- nvinfo : EIATTR_SW_WAR
	.align		4
.L_23:
        /*0094*/ 	.byte	0x04, 0x36
        /*0096*/ 	.short	(.L_25 - .L_24)
.L_24:
        /*0098*/ 	.word	0x00000008
.L_25:


//--------------------- .nv.callgraph             --------------------------
	.section	.nv.callgraph,"",@"SHT_CUDA_CALLGRAPH"
	.align	4
	.sectionentsize	8
	.align		4
        /*0000*/ 	.word	0x00000000
	.align		4
        /*0004*/ 	.word	0xffffffff
	.align		4
        /*0008*/ 	.word	0x00000000
	.align		4
        /*000c*/ 	.word	0xfffffffe
	.align		4
        /*0010*/ 	.word	0x00000000
	.align		4
        /*0014*/ 	.word	0xfffffffd
	.align		4
        /*0018*/ 	.word	0x00000000
	.align		4
        /*001c*/ 	.word	0xfffffffc


//--------------------- .text._Z22parallelReduceUnrolledIi3AddIiEEvPT_S3_iT0_S2_ --------------------------
	.section	.text._Z22parallelReduceUnrolledIi3AddIiEEvPT_S3_iT0_S2_,"ax",@progbits
	.align	128
        .global         _Z22parallelReduceUnrolledIi3AddIiEEvPT_S3_iT0_S2_
        .type           _Z22parallelReduceUnrolledIi3AddIiEEvPT_S3_iT0_S2_,@function
        .size           _Z22parallelReduceUnrolledIi3AddIiEEvPT_S3_iT0_S2_,(.L_x_5 - _Z22parallelReduceUnrolledIi3AddIiEEvPT_S3_iT0_S2_)
        .other          _Z22parallelReduceUnrolledIi3AddIiEEvPT_S3_iT0_S2_,@"STO_CUDA_ENTRY STV_DEFAULT"
_Z22parallelReduceUnrolledIi3AddIiEEvPT_S3_iT0_S2_:
.text._Z22parallelReduceUnrolledIi3AddIiEEvPT_S3_iT0_S2_:
[----:B------:R-:W-:Y:S01]  /*0000*/  LDC R1, c[0x0][0x37c] ;  /* 0x0000df00ff017b82 */ /* 0x000fe20000000800 */
[----:B------:R-:W0:Y:S01]  /*0010*/  S2R R3, SR_TID.X ;  /* 0x0000000000037919 */ /* 0x000e220000002100 */
[----:B------:R-:W0:Y:S01]  /*0020*/  LDCU UR4, c[0x0][0x360] ;  /* 0x00006c00ff0477ac */ /* 0x000e220008000800 */
[----:B------:R-:W0:Y:S01]  /*0030*/  S2R R0, SR_CTAID.X ;  /* 0x0000000000007919 */ /* 0x000e220000002500 */
[----:B------:R-:W1:Y:S01]  /*0040*/  LDCU UR5, c[0x0][0x390] ;  /* 0x00007200ff0577ac */ /* 0x000e620008000800 */
[----:B------:R-:W2:Y:S01]  /*0050*/  LDCU.64 UR8, c[0x0][0x358] ;  /* 0x00006b00ff0877ac */ /* 0x000ea20008000a00 */
[----:B0-----:R-:W-:-:S05]  /*0060*/  IMAD R7, R0, UR4, R3 ;  /* 0x0000000400077c24 */ /* 0x001fca000f8e0203 */
[----:B-1----:R-:W-:Y:S01]  /*0070*/  ISETP.GE.AND P0, PT, R7, UR5, PT ;  /* 0x0000000507007c0c */ /* 0x002fe2000bf06270 */
[----:B------:R-:W0:-:S12]  /*0080*/  LDCU UR5, c[0x0][0x398] ;  /* 0x00007300ff0577ac */ /* 0x000e180008000800 */
[----:B------:R-:W1:Y:S01]  /*0090*/  @!P0 LDC.64 R4, c[0x0][0x380] ;  /* 0x0000e000ff048b82 */ /* 0x000e620000000a00 */
[----:B0-----:R-:W-:Y:S02]  /*00a0*/  IMAD.U32 R9, RZ, RZ, UR5 ;  /* 0x00000005ff097e24 */ /* 0x001fe4000f8e00ff */
[----:B-1----:R-:W-:-:S05]  /*00b0*/  @!P0 IMAD.WIDE R4, R7, 0x4, R4 ;  /* 0x0000000407048825 */ /* 0x002fca00078e0204 */
[----:B--2---:R-:W2:Y:S01]  /*00c0*/  @!P0 LDG.E R9, desc[UR8][R4.64] ;  /* 0x0000000804098981 */ /* 0x004ea2000c1e1900 */
[----:B------:R-:W0:Y:S01]  /*00d0*/  S2UR UR6, SR_CgaCtaId ;  /* 0x00000000000679c3 */ /* 0x000e220000008800 */
[----:B------:R-:W-:Y:S01]  /*00e0*/  UMOV UR5, 0x400 ;  /* 0x0000040000057882 */ /* 0x000fe20000000000 */
[----:B------:R-:W-:Y:S02]  /*00f0*/  UISETP.GE.U32.AND UP0, UPT, UR4, 0x84, UPT ;  /* 0x000000840400788c */ /* 0x000fe4000bf06070 */
[----:B0-----:R-:W-:-:S06]  /*0100*/  ULEA UR5, UR6, UR5, 0x18 ;  /* 0x0000000506057291 */ /* 0x001fcc000f8ec0ff */
[----:B------:R-:W-:-:S05]  /*0110*/  LEA R2, R3, UR5, 0x2 ;  /* 0x0000000503027c11 */ /* 0x000fca000f8e10ff */
[----:B--2---:R0:W-:Y:S01]  /*0120*/  STS [R2], R9 ;  /* 0x0000000902007388 */ /* 0x0041e20000000800 */
[----:B------:R-:W-:Y:S06]  /*0130*/  BAR.SYNC.DEFER_BLOCKING 0x0 ;  /* 0x0000000000007b1d */ /* 0x000fec0000010000 */
[----:B------:R-:W-:Y:S05]  /*0140*/  BRA.U !UP0, `(.L_x_0) ;  /* 0x00000001084c7547 */ /* 0x000fea000b800000 */
.L_x_3:
[----:B------:R-:W-:Y:S01]  /*0150*/  USHF.R.U32.HI UR5, URZ, 0x2, UR4 ;  /* 0x00000002ff057899 */ /* 0x000fe20008011604 */
[----:B------:R-:W-:Y:S05]  /*0160*/  BSSY.RECONVERGENT B0, `(.L_x_1) ;  /* 0x000000d000007945 */ /* 0x000fea0003800200 */
[----:B------:R-:W-:-:S13]  /*0170*/  ISETP.GE.U32.AND P0, PT, R3, UR5, PT ;  /* 0x0000000503007c0c */ /* 0x000fda000bf06070 */
[----:B-1----:R-:W-:Y:S05]  /*0180*/  @P0 BRA `(.L_x_2) ;  /* 0x0000000000280947 */ /* 0x002fea0003800000 */
[----:B------:R-:W-:Y:S01]  /*0190*/  ULOP3.LUT UR6, UR4, 0x7fc, URZ, 0xc0, !UPT ;  /* 0x000007fc04067892 */ /* 0x000fe2000f8ec0ff */
[----:B------:R-:W-:Y:S05]  /*01a0*/  LDS R4, [R2] ;  /* 0x0000000002047984 */ /* 0x000fea0000000800 */
[----:B------:R-:W-:-:S03]  /*01b0*/  VIADD R5, R2, UR6 ;  /* 0x0000000602057c36 */ /* 0x000fc60008000000 */
[----:B------:R-:W-:Y:S02]  /*01c0*/  LDS R7, [R2+UR6] ;  /* 0x0000000602077984 */ /* 0x000fe40008000800 */
[----:B------:R-:W-:Y:S02]  /*01d0*/  IADD3 R6, PT, PT, R5, UR6, RZ ;  /* 0x0000000605067c10 */ /* 0x000fe4000fffe0ff */
[----:B------:R-:W1:Y:S04]  /*01e0*/  LDS R5, [R5+UR6] ;  /* 0x0000000605057984 */ /* 0x000e680008000800 */
[----:B0-----:R-:W0:Y:S01]  /*01f0*/  LDS R9, [R6+UR6] ;  /* 0x0000000606097984 */ /* 0x001e220008000800 */
[----:B-1----:R-:W-:-:S05]  /*0200*/  IADD3 R4, PT, PT, R5, R7, R4 ;  /* 0x0000000705047210 */ /* 0x002fca0007ffe004 */
[----:B0-----:R-:W-:-:S05]  /*0210*/  IMAD.IADD R9, R4, 0x1, R9 ;  /* 0x0000000104097824 */ /* 0x001fca00078e0209 */
[----:B------:R1:W-:Y:S02]  /*0220*/  STS [R2], R9 ;  /* 0x0000000902007388 */ /* 0x0003e40000000800 */
.L_x_2:
[----:B------:R-:W-:Y:S05]  /*0230*/  BSYNC.RECONVERGENT B0 ;  /* 0x0000000000007941 */ /* 0x000fea0003800200 */
.L_x_1:
[----:B------:R-:W-:Y:S01]  /*0240*/  BAR.SYNC.DEFER_BLOCKING 0x0 ;  /* 0x0000000000007b1d */ /* 0x000fe20000010000 */
[----:B------:R-:W-:-:S05]  /*0250*/  UISETP.GT.U32.AND UP0, UPT, UR4, 0x20f, UPT ;  /* 0x0000020f0400788c */ /* 0x000fca000bf04070 */
[----:B------:R-:W-:-:S04]  /*0260*/  UMOV UR4, UR5 ;  /* 0x0000000500047c82 */ /* 0x000fc80008000000 */
[----:B------:R-:W-:Y:S05]  /*0270*/  BRA.U UP0, `(.L_x_3) ;  /* 0xfffffffd00b47547 */ /* 0x000fea000b83ffff */
.L_x_0:
[----:B------:R-:W-:-:S13]  /*0280*/  ISETP.GT.U32.AND P0, PT, R3, 0x1f, PT ;  /* 0x0000001f0300780c */ /* 0x000fda0003f04070 */
[----:B------:R-:W-:Y:S05]  /*0290*/  @P0 EXIT ;  /* 0x000000000000094d */ /* 0x000fea0003800000 */
[----:B------:R-:W-:Y:S01]  /*02a0*/  LDS R4, [R2+0x80] ;  /* 0x0000800002047984 */ /* 0x000fe20000000800 */
[----:B------:R-:W-:-:S03]  /*02b0*/  ISETP.NE.AND P0, PT, R3, RZ, PT ;  /* 0x000000ff0300720c */ /* 0x000fc60003f05270 */
[----:B------:R-:W2:Y:S02]  /*02c0*/  LDS R5, [R2] ;  /* 0x0000000002057984 */ /* 0x000ea40000000800 */
[----:B--2---:R-:W-:-:S05]  /*02d0*/  IADD3 R5, PT, PT, R4, R5, RZ ;  /* 0x0000000504057210 */ /* 0x004fca0007ffe0ff */
[----:B------:R-:W-:Y:S04]  /*02e0*/  STS [R2], R5 ;  /* 0x0000000502007388 */ /* 0x000fe80000000800 */
[----:B------:R-:W-:Y:S04]  /*02f0*/  LDS R4, [R2+0x40] ;  /* 0x0000400002047984 */ /* 0x000fe80000000800 */
[----:B------:R-:W2:Y:S02]  /*0300*/  LDS R7, [R2] ;  /* 0x0000000002077984 */ /* 0x000ea40000000800 */
[----:B--2---:R-:W-:-:S05]  /*0310*/  IMAD.IADD R7, R4, 0x1, R7 ;  /* 0x0000000104077824 */ /* 0x004fca00078e0207 */
[----:B------:R-:W-:Y:S04]  /*0320*/  STS [R2], R7 ;  /* 0x0000000702007388 */ /* 0x000fe80000000800 */
[----:B------:R-:W-:Y:S04]  /*0330*/  LDS R4, [R2+0x20] ;  /* 0x0000200002047984 */ /* 0x000fe80000000800 */
[----:B01----:R-:W0:Y:S02]  /*0340*/  LDS R9, [R2] ;  /* 0x0000000002097984 */ /* 0x003e240000000800 */
[----:B0-----:R-:W-:-:S05]  /*0350*/  IADD3 R9, PT, PT, R4, R9, RZ ;  /* 0x0000000904097210 */ /* 0x001fca0007ffe0ff */
[----:B------:R-:W-:Y:S04]  /*0360*/  STS [R2], R9 ;  /* 0x0000000902007388 */ /* 0x000fe80000000800 */
[----:B------:R-:W-:Y:S04]  /*0370*/  LDS R4, [R2+0x10] ;  /* 0x0000100002047984 */ /* 0x000fe80000000800 */
[----:B------:R-:W0:Y:S02]  /*0380*/  LDS R11, [R2] ;  /* 0x00000000020b7984 */ /* 0x000e240000000800 */
[----:B0-----:R-:W-:-:S05]  /*0390*/  IMAD.IADD R11, R4, 0x1, R11 ;  /* 0x00000001040b7824 */ /* 0x001fca00078e020b */
[----:B------:R-:W-:Y:S04]  /*03a0*/  STS [R2], R11 ;  /* 0x0000000b02007388 */ /* 0x000fe80000000800 */
[----:B------:R-:W-:Y:S04]  /*03b0*/  LDS R4, [R2+0x8] ;  /* 0x0000080002047984 */ /* 0x000fe80000000800 */
[----:B------:R-:W0:Y:S02]  /*03c0*/  LDS R5, [R2] ;  /* 0x0000000002057984 */ /* 0x000e240000000800 */
[----:B0-----:R-:W-:-:S05]  /*03d0*/  IADD3 R5, PT, PT, R4, R5, RZ ;  /* 0x0000000504057210 */ /* 0x001fca0007ffe0ff */
[----:B------:R-:W-:Y:S04]  /*03e0*/  STS [R2], R5 ;  /* 0x0000000502007388 */ /* 0x000fe80000000800 */
[----:B------:R-:W-:Y:S04]  /*03f0*/  LDS R4, [R2+0x4] ;  /* 0x0000040002047984 */ /* 0x000fe80000000800 */
[----:B------:R-:W0:Y:S02]  /*0400*/  LDS R7, [R2] ;  /* 0x0000000002077984 */ /* 0x000e240000000800 */
[----:B0-----:R-:W-:-:S05]  /*0410*/  IMAD.IADD R7, R4, 0x1, R7 ;  /* 0x0000000104077824 */ /* 0x001fca00078e0207 */
[----:B------:R0:W-:Y:S01]  /*0420*/  STS [R2], R7 ;  /* 0x0000000702007388 */ /* 0x0001e20000000800 */
[----:B------:R-:W-:Y:S05]  /*0430*/  @P0 EXIT ;  /* 0x000000000000094d */ /* 0x000fea0003800000 */
[----:B------:R-:W1:Y:S01]  /*0440*/  S2UR UR5, SR_CgaCtaId ;  /* 0x00000000000579c3 */ /* 0x000e620000008800 */
[----:B------:R-:W-:-:S07]  /*0450*/  UMOV UR4, 0x400 ;  /* 0x0000040000047882 */ /* 0x000fce0000000000 */
[----:B0-----:R-:W0:Y:S01]  /*0460*/  LDC.64 R2, c[0x0][0x388] ;  /* 0x0000e200ff027b82 */ /* 0x001e220000000a00 */
[----:B-1----:R-:W-:Y:S01]  /*0470*/  ULEA UR4, UR5, UR4, 0x18 ;  /* 0x0000000405047291 */ /* 0x002fe2000f8ec0ff */
[----:B0-----:R-:W-:-:S08]  /*0480*/  IMAD.WIDE.U32 R2, R0, 0x4, R2 ;  /* 0x0000000400027825 */ /* 0x001fd000078e0002 */
[----:B------:R-:W0:Y:S04]  /*0490*/  LDS R5, [UR4] ;  /* 0x00000004ff057984 */ /* 0x000e280008000800 */
[----:B0-----:R-:W-:Y:S01]  /*04a0*/  STG.E desc[UR8][R2.64], R5 ;  /* 0x0000000502007986 */ /* 0x001fe2000c101908 */
[----:B------:R-:W-:Y:S05]  /*04b0*/  EXIT ;  /* 0x000000000000794d */ /* 0x000fea0003800000 */
.L_x_4:
[----:B------:R-:W-:-:S00]  /*04c0*/  BRA `(.L_x_4) ;  /* 0xfffffffc00fc7947 */ /* 0x000fc0000383ffff */
[----:B------:R-:W-:-:S00]  /*04d0*/  NOP ;  /* 0x0000000000007918 */ /* 0x000fc00000000000 */
        /* <DEDUP_REMOVED lines=10> */
.L_x_5:


//--------------------- .nv.shared._Z22parallelReduceUnrolledIi3AddIiEEvPT_S3_iT0_S2_ --------------------------
	.section	.nv.shared._Z22parallelReduceUnrolledIi3AddIiEEvPT_S3_iT0_S2_,"aw",@nobits
	.sectionflags	@""
	.align	16
	.zero		1024


//--------------------- .nv.shared.reserved.0     --------------------------
	.section	.nv.shared.reserved.0,"aw",@nobits
	.weak		__nv_reservedSMEM_offset_0_alias
	.size		__nv_reservedSMEM_offset_0_alias, 0, 64
	.other		__nv_reservedSMEM_offset_0_alias,@"STO_CUDA_RESERVED_SHARED STV_DEFAULT"
__nv_reservedSMEM_offset_0_alias:
	.zero		0
	.zero		64


//--------------------- .nv.constant0._Z22parallelReduceUnrolledIi3AddIiEEvPT_S3_iT0_S2_ --------------------------
	.section	.nv.constant0._Z22parallelReduceUnrolledIi3AddIiEEvPT_S3_iT0_S2_,"a",@progbits
	.sectionflags	@""
	.align	4
.nv.constant0._Z22parallelReduceUnrolledIi3AddIiEEvPT_S3_iT0_S2_:
	.zero		924


//--------------------- SYMBOLS --------------------------

	.type		.nv.reservedSmem.offset0,@object
	.size		.nv.reservedSmem.offset0,0x4
	.type		.nv.reservedSmem.cap,@object
	.size		.nv.reservedSmem.cap,0x4
